	.headerflags	@"EF_CUDA_TEXMODE_UNIFIED EF_CUDA_64BIT_ADDRESS EF_CUDA_ACCELERATORS EF_CUDA_SM90 EF_CUDA_VIRTUAL_SM(EF_CUDA_SM90)"
	.elftype	@"ET_EXEC"


//--------------------- .nv.info                  --------------------------
	.section	.nv.info,"",@"SHT_CUDA_INFO"
	.align	4


	//----- nvinfo : EIATTR_REGCOUNT
	.align		4
        /*0000*/ 	.byte	0x04, 0x2f
        /*0002*/ 	.short	(.L_3 - .L_2)
	.align		4
.L_2:
        /*0004*/ 	.word	index@(triton_poi_fused__native_batch_norm_legit_no_training_9)
        /*0008*/ 	.word	0x00000011


	//----- nvinfo : EIATTR_MIN_STACK_SIZE
	.align		4
.L_3:
        /*000c*/ 	.byte	0x04, 0x12
        /*000e*/ 	.short	(.L_5 - .L_4)
	.align		4
.L_4:
        /*0010*/ 	.word	index@(triton_poi_fused__native_batch_norm_legit_no_training_9)
        /*0014*/ 	.word	0x00000000


	//----- nvinfo : EIATTR_FRAME_SIZE
	.align		4
.L_5:
        /*0018*/ 	.byte	0x04, 0x11
        /*001a*/ 	.short	(.L_7 - .L_6)
	.align		4
.L_6:
        /*001c*/ 	.word	index@(triton_poi_fused__native_batch_norm_legit_no_training_9)
        /*0020*/ 	.word	0x00000000


	//----- nvinfo : EIATTR_MIN_STACK_SIZE
	.align		4
.L_7:
        /*0024*/ 	.byte	0x04, 0x12
        /*0026*/ 	.short	(.L_9 - .L_8)
	.align		4
.L_8:
        /*0028*/ 	.word	index@(triton_poi_fused__native_batch_norm_legit_no_training_9)
        /*002c*/ 	.word	0x00000000
.L_9:


//--------------------- .nv.info.triton_poi_fused__native_batch_norm_legit_no_training_9 --------------------------
	.section	.nv.info.triton_poi_fused__native_batch_norm_legit_no_training_9,"",@"SHT_CUDA_INFO"
	.sectionflags	@""
	.align	4


	//----- nvinfo : EIATTR_CUDA_API_VERSION
	.align		4
        /*0000*/ 	.byte	0x04, 0x37
        /*0002*/ 	.short	(.L_11 - .L_10)
.L_10:
        /*0004*/ 	.word	0x0000007c


	//----- nvinfo : EIATTR_KPARAM_INFO
	.align		4
.L_11:
        /*0008*/ 	.byte	0x04, 0x17
        /*000a*/ 	.short	(.L_13 - .L_12)
.L_12:
        /*000c*/ 	.word	0x00000000
        /*0010*/ 	.short	0x0006
        /*0012*/ 	.short	0x0030
        /*0014*/ 	.byte	0x00, 0xf0, 0x11, 0x00


	//----- nvinfo : EIATTR_KPARAM_INFO
	.align		4
.L_13:
        /*0018*/ 	.byte	0x04, 0x17
        /*001a*/ 	.short	(.L_15 - .L_14)
.L_14:
        /*001c*/ 	.word	0x00000000
        /*0020*/ 	.short	0x0005
        /*0022*/ 	.short	0x0028
        /*0024*/ 	.byte	0x00, 0xf4, 0x21, 0x00


	//----- nvinfo : EIATTR_KPARAM_INFO
	.align		4
.L_15:
        /*0028*/ 	.byte	0x04, 0x17
        /*002a*/ 	.short	(.L_17 - .L_16)
.L_16:
        /*002c*/ 	.word	0x00000000
        /*0030*/ 	.short	0x0004
        /*0032*/ 	.short	0x0020
        /*0034*/ 	.byte	0x00, 0xf4, 0x21, 0x00


	//----- nvinfo : EIATTR_KPARAM_INFO
	.align		4
.L_17:
        /*0038*/ 	.byte	0x04, 0x17
        /*003a*/ 	.short	(.L_19 - .L_18)
.L_18:
        /*003c*/ 	.word	0x00000000
        /*0040*/ 	.short	0x0003
        /*0042*/ 	.short	0x0018
        /*0044*/ 	.byte	0x00, 0xf4, 0x21, 0x00


	//----- nvinfo : EIATTR_KPARAM_INFO
	.align		4
.L_19:
        /*0048*/ 	.byte	0x04, 0x17
        /*004a*/ 	.short	(.L_21 - .L_20)
.L_20:
        /*004c*/ 	.word	0x00000000
        /*0050*/ 	.short	0x0002
        /*0052*/ 	.short	0x0010
        /*0054*/ 	.byte	0x00, 0xf4, 0x21, 0x00


	//----- nvinfo : EIATTR_KPARAM_INFO
	.align		4
.L_21:
        /*0058*/ 	.byte	0x04, 0x17
        /*005a*/ 	.short	(.L_23 - .L_22)
.L_22:
        /*005c*/ 	.word	0x00000000
        /*0060*/ 	.short	0x0001
        /*0062*/ 	.short	0x0008
        /*0064*/ 	.byte	0x00, 0xf4, 0x21, 0x00


	//----- nvinfo : EIATTR_KPARAM_INFO
	.align		4
.L_23:
        /*0068*/ 	.byte	0x04, 0x17
        /*006a*/ 	.short	(.L_25 - .L_24)
.L_24:
        /*006c*/ 	.word	0x00000000
        /*0070*/ 	.short	0x0000
        /*0072*/ 	.short	0x0000
        /*0074*/ 	.byte	0x00, 0xf4, 0x21, 0x00


	//----- nvinfo : EIATTR_SPARSE_MMA_MASK
	.align		4
.L_25:
        /*0078*/ 	.byte	0x03, 0x50
        /*007a*/ 	.short	0x0000


	//----- nvinfo : EIATTR_MAXREG_COUNT
	.align		4
        /*007c*/ 	.byte	0x03, 0x1b
        /*007e*/ 	.short	0x00ff


	//----- nvinfo : EIATTR_EXIT_INSTR_OFFSETS
	.align		4
        /*0080*/ 	.byte	0x04, 0x1c
        /*0082*/ 	.short	(.L_27 - .L_26)


	//   ....[0]....
.L_26:
        /*0084*/ 	.word	0x00000310


	//----- nvinfo : EIATTR_REQNTID
	.align		4
.L_27:
        /*0088*/ 	.byte	0x04, 0x10
        /*008a*/ 	.short	(.L_29 - .L_28)
.L_28:
        /*008c*/ 	.word	0x00000080
        /*0090*/ 	.word	0x00000001
        /*0094*/ 	.word	0x00000001


	//----- nvinfo : EIATTR_CBANK_PARAM_SIZE
	.align		4
.L_29:
        /*0098*/ 	.byte	0x03, 0x19
        /*009a*/ 	.short	0x0034


	//----- nvinfo : EIATTR_PARAM_CBANK
	.align		4
        /*009c*/ 	.byte	0x04, 0x0a
        /*009e*/ 	.short	(.L_31 - .L_30)
	.align		4
.L_30:
        /*00a0*/ 	.word	index@(.nv.constant0.triton_poi_fused__native_batch_norm_legit_no_training_9)
        /*00a4*/ 	.short	0x0210
        /*00a6*/ 	.short	0x0034


	//----- nvinfo : EIATTR_SW_WAR
	.align		4
.L_31:
        /*00a8*/ 	.byte	0x04, 0x36
        /*00aa*/ 	.short	(.L_33 - .L_32)
.L_32:
        /*00ac*/ 	.word	0x00000008
.L_33:


//--------------------- .nv.callgraph             --------------------------
	.section	.nv.callgraph,"",@"SHT_CUDA_CALLGRAPH"
	.align	4
	.sectionentsize	8
	.align		4
        /*0000*/ 	.word	0x00000000
	.align		4
        /*0004*/ 	.word	0xffffffff
	.align		4
        /*0008*/ 	.word	0x00000000
	.align		4
        /*000c*/ 	.word	0xfffffffe
	.align		4
        /*0010*/ 	.word	0x00000000
	.align		4
        /*0014*/ 	.word	0xfffffffd
	.align		4
        /*0018*/ 	.word	0x00000000
	.align		4
        /*001c*/ 	.word	0xfffffffc


//--------------------- .nv.constant4             --------------------------
	.section	.nv.constant4,"a",@progbits
	.align	8
	.align		8
.nv.constant4:
        /*0000*/ 	.dword	_$_str
	.align		8
        /*0008*/ 	.dword	_$_str_$_2


//--------------------- .text.triton_poi_fused__native_batch_norm_legit_no_training_9 --------------------------
	.section	.text.triton_poi_fused__native_batch_norm_legit_no_training_9,"ax",@progbits
	.align	128
        .global         triton_poi_fused__native_batch_norm_legit_no_training_9
        .type           triton_poi_fused__native_batch_norm_legit_no_training_9,@function
        .size           triton_poi_fused__native_batch_norm_legit_no_training_9,(.L_x_1 - triton_poi_fused__native_batch_norm_legit_no_training_9)
        .other          triton_poi_fused__native_batch_norm_legit_no_training_9,@"STO_CUDA_ENTRY STV_DEFAULT"
triton_poi_fused__native_batch_norm_legit_no_training_9:
.text.triton_poi_fused__native_batch_norm_legit_no_training_9:
[----:B------:R-:W-:Y:S01]  /*0000*/  LDC R1, c[0x0][0x28] ;  /* 0x00000a00ff017b82 */ /* 0x000fe20000000800 */
[----:B------:R-:W1:Y:S07]  /*0010*/  S2R R0, SR_TID.X ;  /* 0x0000000000007919 */ /* 0x000e6e0000002100 */
[----:B------:R-:W2:Y:S01]  /*0020*/  LDC.64 R6, c[0x0][0x220] ;  /* 0x00008800ff067b82 */ /* 0x000ea20000000a00 */
[----:B------:R-:W-:Y:S01]  /*0030*/  ULDC.64 UR4, c[0x0][0x208] ;  /* 0x0000820000047ab9 */ /* 0x000fe20000000a00 */
[----:B------:R-:W3:Y:S06]  /*0040*/  S2R R5, SR_CTAID.X ;  /* 0x0000000000057919 */ /* 0x000eec0000002500 */
[----:B------:R-:W4:Y:S08]  /*0050*/  LDC.64 R8, c[0x0][0x228] ;  /* 0x00008a00ff087b82 */ /* 0x000f300000000a00 */
[----:B------:R-:W5:Y:S01]  /*0060*/  LDC.64 R10, c[0x0][0x230] ;  /* 0x00008c00ff0a7b82 */ /* 0x000f620000000a00 */
[----:B-1----:R-:W-:-:S02]  /*0070*/  SHF.L.U32 R0, R0, 0x1, RZ ;  /* 0x0000000100007819 */ /* 0x002fc400000006ff */
[----:B---3--:R-:W-:Y:S02]  /*0080*/  SHF.R.S32.HI R3, RZ, 0x17, R5 ;  /* 0x00000017ff037819 */ /* 0x008fe40000011405 */
[----:B------:R-:W-:Y:S02]  /*0090*/  LOP3.LUT R0, R0, 0xfe, RZ, 0xc0, !PT ;  /* 0x000000fe00007812 */ /* 0x000fe400078ec0ff */
[----:B------:R-:W-:Y:S02]  /*00a0*/  SGXT R3, R3, 0x1 ;  /* 0x000000010303781a */ /* 0x000fe40000000200 */
[----:B------:R-:W-:Y:S02]  /*00b0*/  LEA R0, R5, R0, 0x8 ;  /* 0x0000000005007211 */ /* 0x000fe400078e40ff */
[----:B------:R-:W1:Y:S02]  /*00c0*/  LDC.64 R4, c[0x0][0x218] ;  /* 0x00008600ff047b82 */ /* 0x000e640000000a00 */
[----:B------:R-:W-:-:S04]  /*00d0*/  LEA.HI R3, R3, R0, RZ, 0x6 ;  /* 0x0000000003037211 */ /* 0x000fc800078f30ff */
[----:B------:R-:W-:-:S04]  /*00e0*/  SHF.R.S32.HI R3, RZ, 0x6, R3 ;  /* 0x00000006ff037819 */ /* 0x000fc80000011403 */
[----:B------:R-:W-:-:S04]  /*00f0*/  LEA.HI R2, R3, R3, RZ, 0x5 ;  /* 0x0000000303027211 */ /* 0x000fc800078f28ff */
[----:B------:R-:W-:-:S04]  /*0100*/  LOP3.LUT R2, R2, 0xffffffe0, RZ, 0xc0, !PT ;  /* 0xffffffe002027812 */ /* 0x000fc800078ec0ff */
[----:B------:R-:W-:Y:S02]  /*0110*/  IADD3 R13, R3, -R2, RZ ;  /* 0x80000002030d7210 */ /* 0x000fe40007ffe0ff */
[----:B------:R-:W3:Y:S03]  /*0120*/  LDC.64 R2, c[0x0][0x210] ;  /* 0x00008400ff027b82 */ /* 0x000ee60000000a00 */
[----:B--2---:R-:W-:-:S06]  /*0130*/  IMAD.WIDE R6, R13, 0x4, R6 ;  /* 0x000000040d067825 */ /* 0x004fcc00078e0206 */
[----:B------:R-:W2:Y:S01]  /*0140*/  LDG.E.EL R6, desc[UR4][R6.64] ;  /* 0x0000000406067981 */ /* 0x000ea2000c2e1900 */
[----:B-1----:R-:W-:-:S05]  /*0150*/  IMAD.WIDE R4, R13, 0x4, R4 ;  /* 0x000000040d047825 */ /* 0x002fca00078e0204 */
[----:B------:R1:W2:Y:S01]  /*0160*/  LDG.E.EL R12, desc[UR4][R4.64] ;  /* 0x00000004040c7981 */ /* 0x0002a2000c2e1900 */
[----:B---3--:R-:W-:Y:S01]  /*0170*/  IMAD.WIDE R2, R0, 0x4, R2 ;  /* 0x0000000400027825 */ /* 0x008fe200078e0202 */
[----:B------:R-:W-:Y:S01]  /*0180*/  HFMA2.MMA R14, -RZ, RZ, 1.625, 0 ;  /* 0x3e800000ff0e7435 */ /* 0x000fe200000001ff */
[----:B-1----:R-:W1:Y:S04]  /*0190*/  LDC.64 R4, c[0x0][0x238] ;  /* 0x00008e00ff047b82 */ /* 0x002e680000000a00 */
[----:B------:R-:W3:Y:S01]  /*01a0*/  LDG.E.64 R2, desc[UR4][R2.64] ;  /* 0x0000000402027981 */ /* 0x000ee2000c1e1b00 */
[----:B----4-:R-:W-:-:S04]  /*01b0*/  IMAD.WIDE R8, R13, 0x4, R8 ;  /* 0x000000040d087825 */ /* 0x010fc800078e0208 */
[----:B-----5:R-:W-:Y:S02]  /*01c0*/  IMAD.WIDE R10, R13, 0x4, R10 ;  /* 0x000000040d0a7825 */ /* 0x020fe400078e020a */
[----:B------:R-:W4:Y:S04]  /*01d0*/  LDG.E.EL R8, desc[UR4][R8.64] ;  /* 0x0000000408087981 */ /* 0x000f28000c2e1900 */
[----:B------:R-:W4:Y:S01]  /*01e0*/  LDG.E.EL R11, desc[UR4][R10.64] ;  /* 0x000000040a0b7981 */ /* 0x000f22000c2e1900 */
[----:B-1----:R-:W-:-:S04]  /*01f0*/  IMAD.WIDE R4, R0, 0x4, R4 ;  /* 0x0000000400047825 */ /* 0x002fc800078e0204 */
[----:B--2---:R-:W-:-:S04]  /*0200*/  FADD R6, R6, 9.9999997473787516356e-06 ;  /* 0x3727c5ac06067421 */ /* 0x004fc80000000000 */
[----:B------:R-:W1:Y:S02]  /*0210*/  MUFU.SQRT R7, R6 ;  /* 0x0000000600077308 */ /* 0x000e640000002000 */
[C---:B-1----:R-:W-:Y:S02]  /*0220*/  FSETP.GT.AND P0, PT, R7.reuse, 8.50705917302346158658e+37, PT ;  /* 0x7e8000000700780b */ /* 0x042fe40003f04000 */
[----:B------:R-:W-:-:S11]  /*0230*/  FSETP.GEU.AND P1, PT, R7, 1.175494350822287508e-38, PT ;  /* 0x008000000700780b */ /* 0x000fd60003f2e000 */
[----:B------:R-:W-:-:S04]  /*0240*/  @P0 FMUL R7, R7, 0.25 ;  /* 0x3e80000007070820 */ /* 0x000fc80000400000 */
[----:B------:R-:W-:-:S06]  /*0250*/  @!P1 FMUL R7, R7, 16777216 ;  /* 0x4b80000007079820 */ /* 0x000fcc0000400000 */
[----:B------:R-:W1:Y:S01]  /*0260*/  MUFU.RCP R7, R7 ;  /* 0x0000000700077308 */ /* 0x000e620000001000 */
[----:B------:R-:W-:Y:S01]  /*0270*/  FSEL R14, R14, 1, P0 ;  /* 0x3f8000000e0e7808 */ /* 0x000fe20000000000 */
[----:B---3--:R-:W-:-:S04]  /*0280*/  FADD R2, R2, -R12 ;  /* 0x8000000c02027221 */ /* 0x008fc80000000000 */
[----:B------:R-:W-:Y:S01]  /*0290*/  @!P1 FMUL R14, R14, 16777216 ;  /* 0x4b8000000e0e9820 */ /* 0x000fe20000400000 */
[----:B------:R-:W-:-:S03]  /*02a0*/  FADD R3, R3, -R12 ;  /* 0x8000000c03037221 */ /* 0x000fc60000000000 */
[----:B-1----:R-:W-:-:S04]  /*02b0*/  FMUL R14, R7, R14 ;  /* 0x0000000e070e7220 */ /* 0x002fc80000400000 */
[-C--:B------:R-:W-:Y:S01]  /*02c0*/  FMUL R2, R2, R14.reuse ;  /* 0x0000000e02027220 */ /* 0x080fe20000400000 */
[----:B------:R-:W-:-:S03]  /*02d0*/  FMUL R14, R3, R14 ;  /* 0x0000000e030e7220 */ /* 0x000fc60000400000 */
[C-C-:B----4-:R-:W-:Y:S01]  /*02e0*/  FFMA R2, R8.reuse, R2, R11.reuse ;  /* 0x0000000208027223 */ /* 0x150fe2000000000b */
[----:B------:R-:W-:-:S05]  /*02f0*/  FFMA R3, R8, R14, R11 ;  /* 0x0000000e08037223 */ /* 0x000fca000000000b */
[----:B------:R-:W-:Y:S01]  /*0300*/  STG.E.64 desc[UR4][R4.64], R2 ;  /* 0x0000000204007986 */ /* 0x000fe2000c101b04 */
[----:B------:R-:W-:Y:S05]  /*0310*/  EXIT ;  /* 0x000000000000794d */ /* 0x000fea0003800000 */
.L_x_0:
[----:B------:R-:W-:-:S00]  /*0320*/  BRA `(.L_x_0) ;  /* 0xfffffffc00fc7947 */ /* 0x000fc0000383ffff */
[----:B------:R-:W-:-:S00]  /*0330*/  NOP ;  /* 0x0000000000007918 */ /* 0x000fc00000000000 */
        /* <DEDUP_REMOVED lines=12> */
.L_x_1:


//--------------------- .nv.global.init           --------------------------
	.section	.nv.global.init,"aw",@progbits
.nv.global.init:
	.type		_$_str,@object
	.size		_$_str,(_$_str_$_2 - _$_str)
_$_str:
        /*0000*/ 	.byte	0x5f, 0x5f, 0x43, 0x55, 0x44, 0x41, 0x5f, 0x46, 0x54, 0x5a, 0x00
	.type		_$_str_$_2,@object
	.size		_$_str_$_2,(.L_1 - _$_str_$_2)
_$_str_$_2:
        /*000b*/ 	.byte	0x5f, 0x5f, 0x43, 0x55, 0x44, 0x41, 0x5f, 0x50, 0x52, 0x45, 0x43, 0x5f, 0x53, 0x51, 0x52, 0x54
        /*001b*/ 	.byte	0x00
.L_1:


//--------------------- .nv.constant0.triton_poi_fused__native_batch_norm_legit_no_training_9 --------------------------
	.section	.nv.constant0.triton_poi_fused__native_batch_norm_legit_no_training_9,"a",@progbits
	.sectionflags	@""
	.align	4
.nv.constant0.triton_poi_fused__native_batch_norm_legit_no_training_9:
	.zero		580
